	.headerflags	@"EF_CUDA_TEXMODE_UNIFIED EF_CUDA_64BIT_ADDRESS EF_CUDA_ACCELERATORS EF_CUDA_SM90 EF_CUDA_VIRTUAL_SM(EF_CUDA_SM90)"
	.elftype	@"ET_EXEC"


//--------------------- .nv.info                  --------------------------
	.section	.nv.info,"",@"SHT_CUDA_INFO"
	.align	4


	//----- nvinfo : EIATTR_REGCOUNT
	.align		4
        /*0000*/ 	.byte	0x04, 0x2f
        /*0002*/ 	.short	(.L_1 - .L_0)
	.align		4
.L_0:
        /*0004*/ 	.word	index@(triton_poi_fused_convolution_15)
        /*0008*/ 	.word	0x0000000c


	//----- nvinfo : EIATTR_MIN_STACK_SIZE
	.align		4
.L_1:
        /*000c*/ 	.byte	0x04, 0x12
        /*000e*/ 	.short	(.L_3 - .L_2)
	.align		4
.L_2:
        /*0010*/ 	.word	index@(triton_poi_fused_convolution_15)
        /*0014*/ 	.word	0x00000000


	//----- nvinfo : EIATTR_FRAME_SIZE
	.align		4
.L_3:
        /*0018*/ 	.byte	0x04, 0x11
        /*001a*/ 	.short	(.L_5 - .L_4)
	.align		4
.L_4:
        /*001c*/ 	.word	index@(triton_poi_fused_convolution_15)
        /*0020*/ 	.word	0x00000000


	//----- nvinfo : EIATTR_MIN_STACK_SIZE
	.align		4
.L_5:
        /*0024*/ 	.byte	0x04, 0x12
        /*0026*/ 	.short	(.L_7 - .L_6)
	.align		4
.L_6:
        /*0028*/ 	.word	index@(triton_poi_fused_convolution_15)
        /*002c*/ 	.word	0x00000000
.L_7:


//--------------------- .nv.info.triton_poi_fused_convolution_15 --------------------------
	.section	.nv.info.triton_poi_fused_convolution_15,"",@"SHT_CUDA_INFO"
	.sectionflags	@""
	.align	4


	//----- nvinfo : EIATTR_CUDA_API_VERSION
	.align		4
        /*0000*/ 	.byte	0x04, 0x37
        /*0002*/ 	.short	(.L_9 - .L_8)
.L_8:
        /*0004*/ 	.word	0x0000007c


	//----- nvinfo : EIATTR_KPARAM_INFO
	.align		4
.L_9:
        /*0008*/ 	.byte	0x04, 0x17
        /*000a*/ 	.short	(.L_11 - .L_10)
.L_10:
        /*000c*/ 	.word	0x00000000
        /*0010*/ 	.short	0x0002
        /*0012*/ 	.short	0x0010
        /*0014*/ 	.byte	0x00, 0xf0, 0x11, 0x00


	//----- nvinfo : EIATTR_KPARAM_INFO
	.align		4
.L_11:
        /*0018*/ 	.byte	0x04, 0x17
        /*001a*/ 	.short	(.L_13 - .L_12)
.L_12:
        /*001c*/ 	.word	0x00000000
        /*0020*/ 	.short	0x0001
        /*0022*/ 	.short	0x0008
        /*0024*/ 	.byte	0x00, 0xf4, 0x21, 0x00


	//----- nvinfo : EIATTR_KPARAM_INFO
	.align		4
.L_13:
        /*0028*/ 	.byte	0x04, 0x17
        /*002a*/ 	.short	(.L_15 - .L_14)
.L_14:
        /*002c*/ 	.word	0x00000000
        /*0030*/ 	.short	0x0000
        /*0032*/ 	.short	0x0000
        /*0034*/ 	.byte	0x00, 0xf4, 0x21, 0x00


	//----- nvinfo : EIATTR_SPARSE_MMA_MASK
	.align		4
.L_15:
        /*0038*/ 	.byte	0x03, 0x50
        /*003a*/ 	.short	0x0000


	//----- nvinfo : EIATTR_MAXREG_COUNT
	.align		4
        /*003c*/ 	.byte	0x03, 0x1b
        /*003e*/ 	.short	0x00ff


	//----- nvinfo : EIATTR_EXIT_INSTR_OFFSETS
	.align		4
        /*0040*/ 	.byte	0x04, 0x1c
        /*0042*/ 	.short	(.L_17 - .L_16)


	//   ....[0]....
.L_16:
        /*0044*/ 	.word	0x000001b0


	//   ....[1]....
        /*0048*/ 	.word	0x000001d0


	//----- nvinfo : EIATTR_REQNTID
	.align		4
.L_17:
        /*004c*/ 	.byte	0x04, 0x10
        /*004e*/ 	.short	(.L_19 - .L_18)
.L_18:
        /*0050*/ 	.word	0x00000080
        /*0054*/ 	.word	0x00000001
        /*0058*/ 	.word	0x00000001


	//----- nvinfo : EIATTR_CBANK_PARAM_SIZE
	.align		4
.L_19:
        /*005c*/ 	.byte	0x03, 0x19
        /*005e*/ 	.short	0x0014


	//----- nvinfo : EIATTR_PARAM_CBANK
	.align		4
        /*0060*/ 	.byte	0x04, 0x0a
        /*0062*/ 	.short	(.L_21 - .L_20)
	.align		4
.L_20:
        /*0064*/ 	.word	index@(.nv.constant0.triton_poi_fused_convolution_15)
        /*0068*/ 	.short	0x0210
        /*006a*/ 	.short	0x0014


	//----- nvinfo : EIATTR_SW_WAR
	.align		4
.L_21:
        /*006c*/ 	.byte	0x04, 0x36
        /*006e*/ 	.short	(.L_23 - .L_22)
.L_22:
        /*0070*/ 	.word	0x00000008
.L_23:


//--------------------- .nv.callgraph             --------------------------
	.section	.nv.callgraph,"",@"SHT_CUDA_CALLGRAPH"
	.align	4
	.sectionentsize	8
	.align		4
        /*0000*/ 	.word	0x00000000
	.align		4
        /*0004*/ 	.word	0xffffffff
	.align		4
        /*0008*/ 	.word	0x00000000
	.align		4
        /*000c*/ 	.word	0xfffffffe
	.align		4
        /*0010*/ 	.word	0x00000000
	.align		4
        /*0014*/ 	.word	0xfffffffd
	.align		4
        /*0018*/ 	.word	0x00000000
	.align		4
        /*001c*/ 	.word	0xfffffffc


//--------------------- .text.triton_poi_fused_convolution_15 --------------------------
	.section	.text.triton_poi_fused_convolution_15,"ax",@progbits
	.align	128
        .global         triton_poi_fused_convolution_15
        .type           triton_poi_fused_convolution_15,@function
        .size           triton_poi_fused_convolution_15,(.L_x_1 - triton_poi_fused_convolution_15)
        .other          triton_poi_fused_convolution_15,@"STO_CUDA_ENTRY STV_DEFAULT"
triton_poi_fused_convolution_15:
.text.triton_poi_fused_convolution_15:
[----:B------:R-:W0:Y:S02]  /*0000*/  LDC R1, c[0x0][0x28] ;  /* 0x00000a00ff017b82 */ /* 0x000e240000000800 */
[----:B------:R-:W1:Y:S01]  /*0010*/  S2R R0, SR_TID.X ;  /* 0x0000000000007919 */ /* 0x000e620000002100 */
[----:B------:R-:W2:Y:S01]  /*0020*/  LDC.64 R2, c[0x0][0x210] ;  /* 0x00008400ff027b82 */ /* 0x000ea20000000a00 */
[----:B------:R-:W-:Y:S01]  /*0030*/  ULDC.64 UR4, c[0x0][0x208] ;  /* 0x0000820000047ab9 */ /* 0x000fe20000000a00 */
[----:B------:R-:W3:Y:S06]  /*0040*/  S2R R7, SR_CTAID.X ;  /* 0x0000000000077919 */ /* 0x000eec0000002500 */
[----:B------:R-:W4:Y:S01]  /*0050*/  LDC.64 R4, c[0x0][0x218] ;  /* 0x00008600ff047b82 */ /* 0x000f220000000a00 */
[----:B-1----:R-:W-:Y:S01]  /*0060*/  IMAD.SHL.U32 R0, R0, 0x2, RZ ;  /* 0x0000000200007824 */ /* 0x002fe200078e00ff */
[----:B---3--:R-:W-:-:S04]  /*0070*/  SHF.R.S32.HI R6, RZ, 0x17, R7 ;  /* 0x00000017ff067819 */ /* 0x008fc80000011407 */
[----:B------:R-:W-:Y:S02]  /*0080*/  LOP3.LUT R0, R0, 0xfe, RZ, 0xc0, !PT ;  /* 0x000000fe00007812 */ /* 0x000fe400078ec0ff */
[----:B------:R-:W-:-:S03]  /*0090*/  SGXT R6, R6, 0x1 ;  /* 0x000000010606781a */ /* 0x000fc60000000200 */
[----:B------:R-:W-:Y:S02]  /*00a0*/  IMAD R7, R7, 0x100, R0 ;  /* 0x0000010007077824 */ /* 0x000fe400078e0200 */
[----:B------:R-:W-:Y:S02]  /*00b0*/  IMAD.MOV.U32 R0, RZ, RZ, RZ ;  /* 0x000000ffff007224 */ /* 0x000fe400078e00ff */
[C---:B--2---:R-:W-:Y:S01]  /*00c0*/  IMAD.WIDE R2, R7.reuse, 0x4, R2 ;  /* 0x0000000407027825 */ /* 0x044fe200078e0202 */
[----:B------:R-:W-:Y:S02]  /*00d0*/  LEA.HI R6, R6, R7, RZ, 0x6 ;  /* 0x0000000706067211 */ /* 0x000fe400078f30ff */
[----:B------:R-:W-:Y:S02]  /*00e0*/  ISETP.GE.AND P0, PT, R7, 0x200, PT ;  /* 0x000002000700780c */ /* 0x000fe40003f06270 */
[----:B------:R-:W-:-:S04]  /*00f0*/  SHF.R.S32.HI R9, RZ, 0x6, R6 ;  /* 0x00000006ff097819 */ /* 0x000fc80000011406 */
[----:B------:R-:W-:-:S04]  /*0100*/  LEA.HI R6, R6, R9, RZ, 0x1 ;  /* 0x0000000906067211 */ /* 0x000fc800078f08ff */
[----:B------:R-:W-:-:S05]  /*0110*/  LOP3.LUT R6, R6, 0xfffffffe, RZ, 0xc0, !PT ;  /* 0xfffffffe06067812 */ /* 0x000fca00078ec0ff */
[----:B------:R-:W-:Y:S01]  /*0120*/  IMAD.IADD R9, R9, 0x1, -R6 ;  /* 0x0000000109097824 */ /* 0x000fe200078e0a06 */
[----:B------:R-:W-:-:S03]  /*0130*/  CS2R R6, SRZ ;  /* 0x0000000000067805 */ /* 0x000fc6000001ff00 */
[----:B----4-:R-:W-:-:S03]  /*0140*/  IMAD.WIDE R4, R9, 0x4, R4 ;  /* 0x0000000409047825 */ /* 0x010fc600078e0204 */
[----:B------:R-:W2:Y:S01]  /*0150*/  @!P0 LDG.E.64 R6, desc[UR4][R2.64] ;  /* 0x0000000402068981 */ /* 0x000ea2000c1e1b00 */
[----:B------:R-:W-:-:S03]  /*0160*/  IMAD.MOV.U32 R9, RZ, RZ, RZ ;  /* 0x000000ffff097224 */ /* 0x000fc600078e00ff */
[----:B------:R-:W2:Y:S04]  /*0170*/  @!P0 LDG.E.EL R0, desc[UR4][R4.64] ;  /* 0x0000000404008981 */ /* 0x000ea8000c2e1900 */
[----:B------:R-:W3:Y:S01]  /*0180*/  @!P0 LDG.E.EL R9, desc[UR4][R4.64] ;  /* 0x0000000404098981 */ /* 0x000ee2000c2e1900 */
[----:B--2---:R-:W-:Y:S01]  /*0190*/  FADD R7, R0, R7 ;  /* 0x0000000700077221 */ /* 0x004fe20000000000 */
[----:B---3--:R-:W-:Y:S01]  /*01a0*/  FADD R6, R9, R6 ;  /* 0x0000000609067221 */ /* 0x008fe20000000000 */
[----:B------:R-:W-:Y:S06]  /*01b0*/  @P0 EXIT ;  /* 0x000000000000094d */ /* 0x000fec0003800000 */
[----:B------:R-:W-:Y:S01]  /*01c0*/  STG.E.64 desc[UR4][R2.64], R6 ;  /* 0x0000000602007986 */ /* 0x000fe2000c101b04 */
[----:B------:R-:W-:Y:S05]  /*01d0*/  EXIT ;  /* 0x000000000000794d */ /* 0x000fea0003800000 */
.L_x_0:
[----:B------:R-:W-:-:S00]  /*01e0*/  BRA `(.L_x_0) ;  /* 0xfffffffc00fc7947 */ /* 0x000fc0000383ffff */
[----:B------:R-:W-:-:S00]  /*01f0*/  NOP ;  /* 0x0000000000007918 */ /* 0x000fc00000000000 */
        /* <DEDUP_REMOVED lines=8> */
.L_x_1:


//--------------------- .nv.constant0.triton_poi_fused_convolution_15 --------------------------
	.section	.nv.constant0.triton_poi_fused_convolution_15,"a",@progbits
	.sectionflags	@""
	.align	4
.nv.constant0.triton_poi_fused_convolution_15:
	.zero		548
